//
// Generated by NVIDIA NVVM Compiler
//
// Compiler Build ID: CL-36424714
// Cuda compilation tools, release 13.0, V13.0.88
// Based on NVVM 20.0.0
//

.version 9.0
.target sm_100
.address_size 64

	// .globl	_Z36classifier_kernel_fp16_shared_memoryP6__halfPKS_S2_iii
// _ZZ36classifier_kernel_fp16_shared_memoryP6__halfPKS_S2_iiiE10input_tile has been demoted

.visible .entry _Z36classifier_kernel_fp16_shared_memoryP6__halfPKS_S2_iii(
	.param .u64 .ptr .align 1 _Z36classifier_kernel_fp16_shared_memoryP6__halfPKS_S2_iii_param_0,
	.param .u64 .ptr .align 1 _Z36classifier_kernel_fp16_shared_memoryP6__halfPKS_S2_iii_param_1,
	.param .u64 .ptr .align 1 _Z36classifier_kernel_fp16_shared_memoryP6__halfPKS_S2_iii_param_2,
	.param .u32 _Z36classifier_kernel_fp16_shared_memoryP6__halfPKS_S2_iii_param_3,
	.param .u32 _Z36classifier_kernel_fp16_shared_memoryP6__halfPKS_S2_iii_param_4,
	.param .u32 _Z36classifier_kernel_fp16_shared_memoryP6__halfPKS_S2_iii_param_5
)
{
	.reg .pred 	%p<17>;
	.reg .b16 	%rs<221>;
	.reg .b32 	%r<56>;
	.reg .b32 	%f<2>;
	.reg .b64 	%rd<59>;
	// demoted variable
	.shared .align 2 .b8 _ZZ36classifier_kernel_fp16_shared_memoryP6__halfPKS_S2_iiiE10input_tile[512];
	ld.param.u64 	%rd9, [_Z36classifier_kernel_fp16_shared_memoryP6__halfPKS_S2_iii_param_0];
	ld.param.u64 	%rd10, [_Z36classifier_kernel_fp16_shared_memoryP6__halfPKS_S2_iii_param_1];
	ld.param.u64 	%rd11, [_Z36classifier_kernel_fp16_shared_memoryP6__halfPKS_S2_iii_param_2];
	ld.param.u32 	%r28, [_Z36classifier_kernel_fp16_shared_memoryP6__halfPKS_S2_iii_param_3];
	ld.param.u32 	%r26, [_Z36classifier_kernel_fp16_shared_memoryP6__halfPKS_S2_iii_param_4];
	ld.param.u32 	%r27, [_Z36classifier_kernel_fp16_shared_memoryP6__halfPKS_S2_iii_param_5];
	cvta.to.global.u64 	%rd1, %rd11;
	mov.u32 	%r29, %ctaid.x;
	mov.u32 	%r30, %ntid.x;
	mov.u32 	%r1, %tid.x;
	mad.lo.s32 	%r2, %r29, %r30, %r1;
	mov.u32 	%r3, %ctaid.y;
	setp.ge.s32 	%p1, %r2, %r27;
	setp.ge.s32 	%p2, %r3, %r28;
	or.pred  	%p3, %p2, %p1;
	@%p3 bra 	$L__BB0_21;
	mov.f32 	%f1, 0f00000000;
	// begin inline asm
	{  cvt.rn.f16.f32 %rs20, %f1;}

	// end inline asm
	setp.lt.s32 	%p4, %r26, 1;
	mov.u16 	%rs219, %rs20;
	@%p4 bra 	$L__BB0_20;
	cvt.u64.u32 	%rd12, %r26;
	mul.wide.u32 	%rd2, %r26, %r3;
	shl.b32 	%r32, %r1, 1;
	mov.u32 	%r33, _ZZ36classifier_kernel_fp16_shared_memoryP6__halfPKS_S2_iiiE10input_tile;
	add.s32 	%r4, %r33, %r32;
	cvt.s64.s32 	%rd13, %r2;
	mul.lo.s64 	%rd3, %rd12, %rd13;
	cvta.to.global.u64 	%rd4, %rd10;
	mov.b32 	%r50, 0;
	mov.u32 	%r49, %r26;
	mov.u16 	%rs219, %rs20;
$L__BB0_3:
	min.s32 	%r34, %r49, 256;
	max.s32 	%r7, %r34, 1;
	and.b32  	%r8, %r7, 7;
	and.b32  	%r9, %r7, 15;
	add.s32 	%r10, %r50, %r1;
	setp.ge.s32 	%p5, %r10, %r26;
	mov.u16 	%rs211, %rs20;
	@%p5 bra 	$L__BB0_5;
	cvt.u64.u32 	%rd14, %r10;
	add.s64 	%rd15, %rd2, %rd14;
	shl.b64 	%rd16, %rd15, 1;
	add.s64 	%rd17, %rd4, %rd16;
	ld.global.u16 	%rs211, [%rd17];
$L__BB0_5:
	st.shared.u16 	[%r4], %rs211;
	bar.sync 	0;
	setp.le.s32 	%p6, %r26, %r50;
	@%p6 bra 	$L__BB0_19;
	setp.lt.s32 	%p7, %r49, 16;
	mov.b32 	%r54, 0;
	@%p7 bra 	$L__BB0_9;
	and.b32  	%r54, %r7, 496;
	neg.s32 	%r52, %r54;
	cvt.u64.u32 	%rd18, %r50;
	add.s64 	%rd19, %rd3, %rd18;
	shl.b64 	%rd20, %rd19, 1;
	add.s64 	%rd21, %rd1, %rd20;
	add.s64 	%rd58, %rd21, 16;
	add.s32 	%r51, %r33, 16;
$L__BB0_8:
	.pragma "nounroll";
	ld.shared.u16 	%rs23, [%r51+-16];
	ld.global.u16 	%rs24, [%rd58+-16];
	// begin inline asm
	{mul.f16 %rs22,%rs23,%rs24;
}
	// end inline asm
	// begin inline asm
	{add.f16 %rs25,%rs219,%rs22;
}
	// end inline asm
	ld.shared.u16 	%rs29, [%r51+-14];
	ld.global.u16 	%rs30, [%rd58+-14];
	// begin inline asm
	{mul.f16 %rs28,%rs29,%rs30;
}
	// end inline asm
	// begin inline asm
	{add.f16 %rs31,%rs25,%rs28;
}
	// end inline asm
	ld.shared.u16 	%rs35, [%r51+-12];
	ld.global.u16 	%rs36, [%rd58+-12];
	// begin inline asm
	{mul.f16 %rs34,%rs35,%rs36;
}
	// end inline asm
	// begin inline asm
	{add.f16 %rs37,%rs31,%rs34;
}
	// end inline asm
	ld.shared.u16 	%rs41, [%r51+-10];
	ld.global.u16 	%rs42, [%rd58+-10];
	// begin inline asm
	{mul.f16 %rs40,%rs41,%rs42;
}
	// end inline asm
	// begin inline asm
	{add.f16 %rs43,%rs37,%rs40;
}
	// end inline asm
	ld.shared.u16 	%rs47, [%r51+-8];
	ld.global.u16 	%rs48, [%rd58+-8];
	// begin inline asm
	{mul.f16 %rs46,%rs47,%rs48;
}
	// end inline asm
	// begin inline asm
	{add.f16 %rs49,%rs43,%rs46;
}
	// end inline asm
	ld.shared.u16 	%rs53, [%r51+-6];
	ld.global.u16 	%rs54, [%rd58+-6];
	// begin inline asm
	{mul.f16 %rs52,%rs53,%rs54;
}
	// end inline asm
	// begin inline asm
	{add.f16 %rs55,%rs49,%rs52;
}
	// end inline asm
	ld.shared.u16 	%rs59, [%r51+-4];
	ld.global.u16 	%rs60, [%rd58+-4];
	// begin inline asm
	{mul.f16 %rs58,%rs59,%rs60;
}
	// end inline asm
	// begin inline asm
	{add.f16 %rs61,%rs55,%rs58;
}
	// end inline asm
	ld.shared.u16 	%rs65, [%r51+-2];
	ld.global.u16 	%rs66, [%rd58+-2];
	// begin inline asm
	{mul.f16 %rs64,%rs65,%rs66;
}
	// end inline asm
	// begin inline asm
	{add.f16 %rs67,%rs61,%rs64;
}
	// end inline asm
	ld.shared.u16 	%rs71, [%r51];
	ld.global.u16 	%rs72, [%rd58];
	// begin inline asm
	{mul.f16 %rs70,%rs71,%rs72;
}
	// end inline asm
	// begin inline asm
	{add.f16 %rs73,%rs67,%rs70;
}
	// end inline asm
	ld.shared.u16 	%rs77, [%r51+2];
	ld.global.u16 	%rs78, [%rd58+2];
	// begin inline asm
	{mul.f16 %rs76,%rs77,%rs78;
}
	// end inline asm
	// begin inline asm
	{add.f16 %rs79,%rs73,%rs76;
}
	// end inline asm
	ld.shared.u16 	%rs83, [%r51+4];
	ld.global.u16 	%rs84, [%rd58+4];
	// begin inline asm
	{mul.f16 %rs82,%rs83,%rs84;
}
	// end inline asm
	// begin inline asm
	{add.f16 %rs85,%rs79,%rs82;
}
	// end inline asm
	ld.shared.u16 	%rs89, [%r51+6];
	ld.global.u16 	%rs90, [%rd58+6];
	// begin inline asm
	{mul.f16 %rs88,%rs89,%rs90;
}
	// end inline asm
	// begin inline asm
	{add.f16 %rs91,%rs85,%rs88;
}
	// end inline asm
	ld.shared.u16 	%rs95, [%r51+8];
	ld.global.u16 	%rs96, [%rd58+8];
	// begin inline asm
	{mul.f16 %rs94,%rs95,%rs96;
}
	// end inline asm
	// begin inline asm
	{add.f16 %rs97,%rs91,%rs94;
}
	// end inline asm
	ld.shared.u16 	%rs101, [%r51+10];
	ld.global.u16 	%rs102, [%rd58+10];
	// begin inline asm
	{mul.f16 %rs100,%rs101,%rs102;
}
	// end inline asm
	// begin inline asm
	{add.f16 %rs103,%rs97,%rs100;
}
	// end inline asm
	ld.shared.u16 	%rs107, [%r51+12];
	ld.global.u16 	%rs108, [%rd58+12];
	// begin inline asm
	{mul.f16 %rs106,%rs107,%rs108;
}
	// end inline asm
	// begin inline asm
	{add.f16 %rs109,%rs103,%rs106;
}
	// end inline asm
	ld.shared.u16 	%rs113, [%r51+14];
	ld.global.u16 	%rs114, [%rd58+14];
	// begin inline asm
	{mul.f16 %rs112,%rs113,%rs114;
}
	// end inline asm
	// begin inline asm
	{add.f16 %rs219,%rs109,%rs112;
}
	// end inline asm
	add.s32 	%r52, %r52, 16;
	add.s64 	%rd58, %rd58, 32;
	add.s32 	%r51, %r51, 32;
	setp.ne.s32 	%p8, %r52, 0;
	@%p8 bra 	$L__BB0_8;
$L__BB0_9:
	setp.eq.s32 	%p9, %r9, 0;
	@%p9 bra 	$L__BB0_19;
	setp.lt.u32 	%p10, %r9, 8;
	@%p10 bra 	$L__BB0_12;
	add.s32 	%r38, %r54, %r50;
	cvt.u64.u32 	%rd22, %r38;
	add.s64 	%rd23, %rd3, %rd22;
	shl.b32 	%r39, %r54, 1;
	add.s32 	%r41, %r33, %r39;
	shl.b64 	%rd24, %rd23, 1;
	add.s64 	%rd25, %rd1, %rd24;
	ld.shared.u16 	%rs120, [%r41];
	ld.global.u16 	%rs121, [%rd25];
	// begin inline asm
	{mul.f16 %rs119,%rs120,%rs121;
}
	// end inline asm
	// begin inline asm
	{add.f16 %rs122,%rs219,%rs119;
}
	// end inline asm
	cvt.u64.u32 	%rd26, %r50;
	cvt.u64.u32 	%rd27, %r54;
	add.s64 	%rd28, %rd27, %rd26;
	add.s64 	%rd29, %rd3, %rd28;
	shl.b64 	%rd30, %rd29, 1;
	add.s64 	%rd31, %rd1, %rd30;
	ld.shared.u16 	%rs126, [%r41+2];
	ld.global.u16 	%rs127, [%rd31+2];
	// begin inline asm
	{mul.f16 %rs125,%rs126,%rs127;
}
	// end inline asm
	// begin inline asm
	{add.f16 %rs128,%rs122,%rs125;
}
	// end inline asm
	ld.shared.u16 	%rs132, [%r41+4];
	ld.global.u16 	%rs133, [%rd31+4];
	// begin inline asm
	{mul.f16 %rs131,%rs132,%rs133;
}
	// end inline asm
	// begin inline asm
	{add.f16 %rs134,%rs128,%rs131;
}
	// end inline asm
	ld.shared.u16 	%rs138, [%r41+6];
	ld.global.u16 	%rs139, [%rd31+6];
	// begin inline asm
	{mul.f16 %rs137,%rs138,%rs139;
}
	// end inline asm
	// begin inline asm
	{add.f16 %rs140,%rs134,%rs137;
}
	// end inline asm
	ld.shared.u16 	%rs144, [%r41+8];
	ld.global.u16 	%rs145, [%rd31+8];
	// begin inline asm
	{mul.f16 %rs143,%rs144,%rs145;
}
	// end inline asm
	// begin inline asm
	{add.f16 %rs146,%rs140,%rs143;
}
	// end inline asm
	ld.shared.u16 	%rs150, [%r41+10];
	ld.global.u16 	%rs151, [%rd31+10];
	// begin inline asm
	{mul.f16 %rs149,%rs150,%rs151;
}
	// end inline asm
	// begin inline asm
	{add.f16 %rs152,%rs146,%rs149;
}
	// end inline asm
	ld.shared.u16 	%rs156, [%r41+12];
	ld.global.u16 	%rs157, [%rd31+12];
	// begin inline asm
	{mul.f16 %rs155,%rs156,%rs157;
}
	// end inline asm
	// begin inline asm
	{add.f16 %rs158,%rs152,%rs155;
}
	// end inline asm
	ld.shared.u16 	%rs162, [%r41+14];
	ld.global.u16 	%rs163, [%rd31+14];
	// begin inline asm
	{mul.f16 %rs161,%rs162,%rs163;
}
	// end inline asm
	// begin inline asm
	{add.f16 %rs219,%rs158,%rs161;
}
	// end inline asm
	add.s32 	%r54, %r54, 8;
$L__BB0_12:
	setp.eq.s32 	%p11, %r8, 0;
	@%p11 bra 	$L__BB0_19;
	and.b32  	%r20, %r7, 3;
	setp.lt.u32 	%p12, %r8, 4;
	@%p12 bra 	$L__BB0_15;
	add.s32 	%r42, %r54, %r50;
	cvt.u64.u32 	%rd32, %r42;
	add.s64 	%rd33, %rd3, %rd32;
	shl.b32 	%r43, %r54, 1;
	add.s32 	%r45, %r33, %r43;
	shl.b64 	%rd34, %rd33, 1;
	add.s64 	%rd35, %rd1, %rd34;
	ld.shared.u16 	%rs169, [%r45];
	ld.global.u16 	%rs170, [%rd35];
	// begin inline asm
	{mul.f16 %rs168,%rs169,%rs170;
}
	// end inline asm
	// begin inline asm
	{add.f16 %rs171,%rs219,%rs168;
}
	// end inline asm
	cvt.u64.u32 	%rd36, %r50;
	cvt.u64.u32 	%rd37, %r54;
	add.s64 	%rd38, %rd37, %rd36;
	add.s64 	%rd39, %rd3, %rd38;
	shl.b64 	%rd40, %rd39, 1;
	add.s64 	%rd41, %rd1, %rd40;
	ld.shared.u16 	%rs175, [%r45+2];
	ld.global.u16 	%rs176, [%rd41+2];
	// begin inline asm
	{mul.f16 %rs174,%rs175,%rs176;
}
	// end inline asm
	// begin inline asm
	{add.f16 %rs177,%rs171,%rs174;
}
	// end inline asm
	ld.shared.u16 	%rs181, [%r45+4];
	ld.global.u16 	%rs182, [%rd41+4];
	// begin inline asm
	{mul.f16 %rs180,%rs181,%rs182;
}
	// end inline asm
	// begin inline asm
	{add.f16 %rs183,%rs177,%rs180;
}
	// end inline asm
	ld.shared.u16 	%rs187, [%r45+6];
	ld.global.u16 	%rs188, [%rd41+6];
	// begin inline asm
	{mul.f16 %rs186,%rs187,%rs188;
}
	// end inline asm
	// begin inline asm
	{add.f16 %rs219,%rs183,%rs186;
}
	// end inline asm
	add.s32 	%r54, %r54, 4;
$L__BB0_15:
	setp.eq.s32 	%p13, %r20, 0;
	@%p13 bra 	$L__BB0_19;
	add.s32 	%r46, %r54, %r50;
	cvt.u64.u32 	%rd42, %r46;
	add.s64 	%rd43, %rd3, %rd42;
	shl.b32 	%r47, %r54, 1;
	add.s32 	%r23, %r33, %r47;
	shl.b64 	%rd44, %rd43, 1;
	add.s64 	%rd45, %rd1, %rd44;
	ld.shared.u16 	%rs193, [%r23];
	ld.global.u16 	%rs194, [%rd45];
	// begin inline asm
	{mul.f16 %rs192,%rs193,%rs194;
}
	// end inline asm
	// begin inline asm
	{add.f16 %rs219,%rs219,%rs192;
}
	// end inline asm
	setp.eq.s32 	%p14, %r20, 1;
	@%p14 bra 	$L__BB0_19;
	cvt.u64.u32 	%rd46, %r50;
	cvt.u64.u32 	%rd47, %r54;
	add.s64 	%rd48, %rd47, %rd46;
	add.s64 	%rd49, %rd3, %rd48;
	shl.b64 	%rd50, %rd49, 1;
	add.s64 	%rd8, %rd1, %rd50;
	ld.shared.u16 	%rs199, [%r23+2];
	ld.global.u16 	%rs200, [%rd8+2];
	// begin inline asm
	{mul.f16 %rs198,%rs199,%rs200;
}
	// end inline asm
	// begin inline asm
	{add.f16 %rs219,%rs219,%rs198;
}
	// end inline asm
	setp.eq.s32 	%p15, %r20, 2;
	@%p15 bra 	$L__BB0_19;
	ld.shared.u16 	%rs205, [%r23+4];
	ld.global.u16 	%rs206, [%rd8+4];
	// begin inline asm
	{mul.f16 %rs204,%rs205,%rs206;
}
	// end inline asm
	// begin inline asm
	{add.f16 %rs219,%rs219,%rs204;
}
	// end inline asm
$L__BB0_19:
	bar.sync 	0;
	add.s32 	%r50, %r50, 256;
	setp.lt.s32 	%p16, %r50, %r26;
	add.s32 	%r49, %r49, -256;
	@%p16 bra 	$L__BB0_3;
$L__BB0_20:
	cvt.u64.u32 	%rd51, %r3;
	cvt.s64.s32 	%rd52, %r27;
	cvt.s64.s32 	%rd53, %r2;
	mad.lo.s64 	%rd54, %rd52, %rd51, %rd53;
	cvta.to.global.u64 	%rd55, %rd9;
	shl.b64 	%rd56, %rd54, 1;
	add.s64 	%rd57, %rd55, %rd56;
	st.global.u16 	[%rd57], %rs219;
$L__BB0_21:
	ret;

}


// ===== COMPILED SASS (sm_100) =====

	.target	sm_100

	.elftype	@"ET_EXEC"


//--------------------- .note.nv.tkinfo           --------------------------
	.section	.note.nv.tkinfo,"",@"SHT_NOTE"
	.sectionflags	@"SHF_NOTE_NV_TKINFO"
	.tkinfo
        /*0018*/ 	.word	0x00000002
        /*0030*/ 	.string	""
        /*0030*/ 	.string	"ptxas"
        /*0030*/ 	.string	"Cuda compilation tools, release 13.0, V13.0.88"
        /*0030*/ 	.string	"Build cuda_13.0.r13.0/compiler.36424714_0"
        /*0030*/ 	.string	"-arch sm_100 -m 64 "



//--------------------- .note.nv.cuinfo           --------------------------
	.section	.note.nv.cuinfo,"",@"SHT_NOTE"
	.sectionflags	@"SHF_NOTE_NV_CUINFO"
        /*0018*/ 	.short	0x0002
        /*001a*/ 	.short	0x0064
        /*001c*/ 	.short	0x0082
	.zero		2


//--------------------- .nv.info                  --------------------------
	.section	.nv.info,"",@"SHT_CUDA_INFO"
	.align	4


	//----- nvinfo : EIATTR_REGCOUNT
	.align		4
        /*0000*/ 	.byte	0x04, 0x2f
        /*0002*/ 	.short	(.L_1 - .L_0)
	.align		4
.L_0:
        /*0004*/ 	.word	index@(_Z36classifier_kernel_fp16_shared_memoryP6__halfPKS_S2_iii)
        /*0008*/ 	.word	0x00000020


	//----- nvinfo : EIATTR_FRAME_SIZE
	.align		4
.L_1:
        /*000c*/ 	.byte	0x04, 0x11
        /*000e*/ 	.short	(.L_3 - .L_2)
	.align		4
.L_2:
        /*0010*/ 	.word	index@(_Z36classifier_kernel_fp16_shared_memoryP6__halfPKS_S2_iii)
        /*0014*/ 	.word	0x00000000


	//----- nvinfo : EIATTR_MIN_STACK_SIZE
	.align		4
.L_3:
        /*0018*/ 	.byte	0x04, 0x12
        /*001a*/ 	.short	(.L_5 - .L_4)
	.align		4
.L_4:
        /*001c*/ 	.word	index@(_Z36classifier_kernel_fp16_shared_memoryP6__halfPKS_S2_iii)
        /*0020*/ 	.word	0x00000000
.L_5:


//--------------------- .nv.compat                --------------------------
	.section	.nv.compat,"",@"SHT_CUDA_COMPAT_INFO"
	.align	4
        /*0000*/ 	.byte	0x02, 0x09, 0x00, 0x00, 0x02, 0x02, 0x01, 0x00, 0x02, 0x05, 0x05, 0x00, 0x03, 0x07, 0x01, 0x01
        /*0010*/ 	.byte	0x02, 0x03, 0x00, 0x00, 0x02, 0x06, 0x01, 0x00, 0x04, 0x0b, 0x08, 0x00, 0x09, 0x00, 0x00, 0x00
        /*0020*/ 	.byte	0x00, 0x00, 0x00, 0x00


//--------------------- .nv.info._Z36classifier_kernel_fp16_shared_memoryP6__halfPKS_S2_iii --------------------------
	.section	.nv.info._Z36classifier_kernel_fp16_shared_memoryP6__halfPKS_S2_iii,"",@"SHT_CUDA_INFO"
	.sectionflags	@""
	.align	4


	//----- nvinfo : EIATTR_CUDA_API_VERSION
	.align		4
        /*0000*/ 	.byte	0x04, 0x37
        /*0002*/ 	.short	(.L_7 - .L_6)
.L_6:
        /*0004*/ 	.word	0x00000082


	//----- nvinfo : EIATTR_KPARAM_INFO
	.align		4
.L_7:
        /*0008*/ 	.byte	0x04, 0x17
        /*000a*/ 	.short	(.L_9 - .L_8)
.L_8:
        /*000c*/ 	.word	0x00000000
        /*0010*/ 	.short	0x0005
        /*0012*/ 	.short	0x0020
        /*0014*/ 	.byte	0x00, 0xf0, 0x11, 0x00


	//----- nvinfo : EIATTR_KPARAM_INFO
	.align		4
.L_9:
        /*0018*/ 	.byte	0x04, 0x17
        /*001a*/ 	.short	(.L_11 - .L_10)
.L_10:
        /*001c*/ 	.word	0x00000000
        /*0020*/ 	.short	0x0004
        /*0022*/ 	.short	0x001c
        /*0024*/ 	.byte	0x00, 0xf0, 0x11, 0x00


	//----- nvinfo : EIATTR_KPARAM_INFO
	.align		4
.L_11:
        /*0028*/ 	.byte	0x04, 0x17
        /*002a*/ 	.short	(.L_13 - .L_12)
.L_12:
        /*002c*/ 	.word	0x00000000
        /*0030*/ 	.short	0x0003
        /*0032*/ 	.short	0x0018
        /*0034*/ 	.byte	0x00, 0xf0, 0x11, 0x00


	//----- nvinfo : EIATTR_KPARAM_INFO
	.align		4
.L_13:
        /*0038*/ 	.byte	0x04, 0x17
        /*003a*/ 	.short	(.L_15 - .L_14)
.L_14:
        /*003c*/ 	.word	0x00000000
        /*0040*/ 	.short	0x0002
        /*0042*/ 	.short	0x0010
        /*0044*/ 	.byte	0x00, 0xf5, 0x21, 0x00


	//----- nvinfo : EIATTR_KPARAM_INFO
	.align		4
.L_15:
        /*0048*/ 	.byte	0x04, 0x17
        /*004a*/ 	.short	(.L_17 - .L_16)
.L_16:
        /*004c*/ 	.word	0x00000000
        /*0050*/ 	.short	0x0001
        /*0052*/ 	.short	0x0008
        /*0054*/ 	.byte	0x00, 0xf5, 0x21, 0x00


	//----- nvinfo : EIATTR_KPARAM_INFO
	.align		4
.L_17:
        /*0058*/ 	.byte	0x04, 0x17
        /*005a*/ 	.short	(.L_19 - .L_18)
.L_18:
        /*005c*/ 	.word	0x00000000
        /*0060*/ 	.short	0x0000
        /*0062*/ 	.short	0x0000
        /*0064*/ 	.byte	0x00, 0xf5, 0x21, 0x00


	//----- nvinfo : EIATTR_SPARSE_MMA_MASK
	.align		4
.L_19:
        /*0068*/ 	.byte	0x03, 0x50
        /*006a*/ 	.short	0x0000


	//----- nvinfo : EIATTR_MAXREG_COUNT
	.align		4
        /*006c*/ 	.byte	0x03, 0x1b
        /*006e*/ 	.short	0x00ff


	//----- nvinfo : EIATTR_NUM_BARRIERS
	.align		4
        /*0070*/ 	.byte	0x02, 0x4c
        /*0072*/ 	.byte	0x01
	.zero		1


	//----- nvinfo : EIATTR_MERCURY_ISA_VERSION
	.align		4
        /*0074*/ 	.byte	0x03, 0x5f
        /*0076*/ 	.short	0x0101


	//----- nvinfo : EIATTR_VRC_CTA_INIT_COUNT
	.align		4
        /*0078*/ 	.byte	0x02, 0x4a
	.zero		1
	.zero		1


	//----- nvinfo : EIATTR_EXIT_INSTR_OFFSETS
	.align		4
        /*007c*/ 	.byte	0x04, 0x1c
        /*007e*/ 	.short	(.L_21 - .L_20)


	//   ....[0]....
.L_20:
        /*0080*/ 	.word	0x000000a0


	//   ....[1]....
        /*0084*/ 	.word	0x00000c80


	//----- nvinfo : EIATTR_CBANK_PARAM_SIZE
	.align		4
.L_21:
        /*0088*/ 	.byte	0x03, 0x19
        /*008a*/ 	.short	0x0024


	//----- nvinfo : EIATTR_PARAM_CBANK
	.align		4
        /*008c*/ 	.byte	0x04, 0x0a
        /*008e*/ 	.short	(.L_23 - .L_22)
	.align		4
.L_22:
        /*0090*/ 	.word	index@(.nv.constant0._Z36classifier_kernel_fp16_shared_memoryP6__halfPKS_S2_iii)
        /*0094*/ 	.short	0x0380
        /*0096*/ 	.short	0x0024


	//----- nvinfo : EIATTR_SW_WAR
	.align		4
.L_23:
        /*0098*/ 	.byte	0x04, 0x36
        /*009a*/ 	.short	(.L_25 - .L_24)
.L_24:
        /*009c*/ 	.word	0x00000008
.L_25:


//--------------------- .nv.callgraph             --------------------------
	.section	.nv.callgraph,"",@"SHT_CUDA_CALLGRAPH"
	.align	4
	.sectionentsize	8
	.align		4
        /*0000*/ 	.word	0x00000000
	.align		4
        /*0004*/ 	.word	0xffffffff
	.align		4
        /*0008*/ 	.word	0x00000000
	.align		4
        /*000c*/ 	.word	0xfffffffe
	.align		4
        /*0010*/ 	.word	0x00000000
	.align		4
        /*0014*/ 	.word	0xfffffffd
	.align		4
        /*0018*/ 	.word	0x00000000
	.align		4
        /*001c*/ 	.word	0xfffffffc


//--------------------- .text._Z36classifier_kernel_fp16_shared_memoryP6__halfPKS_S2_iii --------------------------
	.section	.text._Z36classifier_kernel_fp16_shared_memoryP6__halfPKS_S2_iii,"ax",@progbits
	.align	128
        .global         _Z36classifier_kernel_fp16_shared_memoryP6__halfPKS_S2_iii
        .type           _Z36classifier_kernel_fp16_shared_memoryP6__halfPKS_S2_iii,@function
        .size           _Z36classifier_kernel_fp16_shared_memoryP6__halfPKS_S2_iii,(.L_x_8 - _Z36classifier_kernel_fp16_shared_memoryP6__halfPKS_S2_iii)
        .other          _Z36classifier_kernel_fp16_shared_memoryP6__halfPKS_S2_iii,@"STO_CUDA_ENTRY STV_DEFAULT"
_Z36classifier_kernel_fp16_shared_memoryP6__halfPKS_S2_iii:
.text._Z36classifier_kernel_fp16_shared_memoryP6__halfPKS_S2_iii:
[----:B------:R-:W-:Y:S01]  /*0000*/  LDC R1, c[0x0][0x37c] ;  /* 0x0000df00ff017b82 */ /* 0x000fe20000000800 */
[----:B------:R-:W0:Y:S07]  /*0010*/  S2R R0, SR_TID.X ;  /* 0x0000000000007919 */ /* 0x000e2e0000002100 */
[----:B------:R-:W0:Y:S01]  /*0020*/  S2UR UR4, SR_CTAID.X ;  /* 0x00000000000479c3 */ /* 0x000e220000002500 */
[----:B------:R-:W1:Y:S07]  /*0030*/  LDCU UR5, c[0x0][0x3a0] ;  /* 0x00007400ff0577ac */ /* 0x000e6e0008000800 */
[----:B------:R-:W0:Y:S08]  /*0040*/  LDC R3, c[0x0][0x360] ;  /* 0x0000d800ff037b82 */ /* 0x000e300000000800 */
[----:B------:R-:W2:Y:S08]  /*0050*/  S2UR UR7, SR_CTAID.Y ;  /* 0x00000000000779c3 */ /* 0x000eb00000002600 */
[----:B------:R-:W2:Y:S01]  /*0060*/  LDC R4, c[0x0][0x398] ;  /* 0x0000e600ff047b82 */ /* 0x000ea20000000800 */
[----:B0-----:R-:W-:-:S05]  /*0070*/  IMAD R2, R3, UR4, R0 ;  /* 0x0000000403027c24 */ /* 0x001fca000f8e0200 */
[----:B-1----:R-:W-:-:S04]  /*0080*/  ISETP.GE.AND P0, PT, R2, UR5, PT ;  /* 0x0000000502007c0c */ /* 0x002fc8000bf06270 */
[----:B--2---:R-:W-:-:S13]  /*0090*/  ISETP.LE.OR P0, PT, R4, UR7, P0 ;  /* 0x0000000704007c0c */ /* 0x004fda0008703670 */
[----:B------:R-:W-:Y:S05]  /*00a0*/  @P0 EXIT ;  /* 0x000000000000094d */ /* 0x000fea0003800000 */
[----:B------:R-:W0:Y:S01]  /*00b0*/  LDCU UR6, c[0x0][0x39c] ;  /* 0x00007380ff0677ac */ /* 0x000e220008000800 */
[----:B------:R-:W-:Y:S01]  /*00c0*/  PRMT R28, RZ, 0x7610, R28 ;  /* 0x00007610ff1c7816 */ /* 0x000fe2000000001c */
[----:B------:R-:W1:Y:S01]  /*00d0*/  LDCU.64 UR8, c[0x0][0x358] ;  /* 0x00006b00ff0877ac */ /* 0x000e620008000a00 */
[----:B0-----:R-:W-:-:S09]  /*00e0*/  UISETP.GE.AND UP0, UPT, UR6, 0x1, UPT ;  /* 0x000000010600788c */ /* 0x001fd2000bf06270 */
[----:B-1----:R-:W-:Y:S05]  /*00f0*/  BRA.U !UP0, `(.L_x_0) ;  /* 0x0000000908b87547 */ /* 0x002fea000b800000 */
[----:B------:R-:W0:Y:S01]  /*0100*/  S2UR UR5, SR_CgaCtaId ;  /* 0x00000000000579c3 */ /* 0x000e220000008800 */
[----:B------:R-:W1:Y:S01]  /*0110*/  LDCU UR10, c[0x0][0x39c] ;  /* 0x00007380ff0a77ac */ /* 0x000e620008000800 */
[----:B------:R-:W-:Y:S01]  /*0120*/  SHF.R.S32.HI R5, RZ, 0x1f, R2 ;  /* 0x0000001fff057819 */ /* 0x000fe20000011402 */
[----:B------:R-:W-:Y:S01]  /*0130*/  IMAD.WIDE.U32 R6, R2, UR6, RZ ;  /* 0x0000000602067c25 */ /* 0x000fe2000f8e00ff */
[----:B------:R-:W-:Y:S01]  /*0140*/  PRMT R28, RZ, 0x7610, R28 ;  /* 0x00007610ff1c7816 */ /* 0x000fe2000000001c */
[----:B------:R-:W-:Y:S02]  /*0150*/  UMOV UR4, 0x400 ;  /* 0x0000040000047882 */ /* 0x000fe40000000000 */
[----:B------:R-:W-:Y:S02]  /*0160*/  IMAD R12, R5, UR6, R7 ;  /* 0x00000006050c7c24 */ /* 0x000fe4000f8e0207 */
[----:B-1----:R-:W-:Y:S01]  /*0170*/  IMAD.U32 R22, RZ, RZ, UR10 ;  /* 0x0000000aff167e24 */ /* 0x002fe2000f8e00ff */
[----:B0-----:R-:W-:-:S03]  /*0180*/  ULEA UR5, UR5, UR4, 0x18 ;  /* 0x0000000405057291 */ /* 0x001fc6000f8ec0ff */
[----:B------:R-:W-:-:S03]  /*0190*/  UMOV UR4, URZ ;  /* 0x000000ff00047c82 */ /* 0x000fc60008000000 */
[----:B------:R-:W-:-:S07]  /*01a0*/  LEA R13, R0, UR5, 0x1 ;  /* 0x00000005000d7c11 */ /* 0x000fce000f8e08ff */
.L_x_6:
[----:B0-----:R-:W0:Y:S01]  /*01b0*/  LDC R14, c[0x0][0x39c] ;  /* 0x0000e700ff0e7b82 */ /* 0x001e220000000800 */
[----:B------:R-:W-:-:S05]  /*01c0*/  VIADD R4, R0, UR4 ;  /* 0x0000000400047c36 */ /* 0x000fca0008000000 */
[----:B0-----:R-:W-:-:S13]  /*01d0*/  ISETP.GE.AND P0, PT, R4, R14, PT ;  /* 0x0000000e0400720c */ /* 0x001fda0003f06270 */
[----:B------:R-:W0:Y:S01]  /*01e0*/  @!P0 LDC.64 R8, c[0x0][0x388] ;  /* 0x0000e200ff088b82 */ /* 0x000e220000000a00 */
[----:B------:R-:W-:Y:S02]  /*01f0*/  @!P0 IMAD.MOV.U32 R5, RZ, RZ, RZ ;  /* 0x000000ffff058224 */ /* 0x000fe400078e00ff */
[----:B------:R-:W-:-:S03]  /*0200*/  @!P0 IMAD.WIDE.U32 R4, R14, UR7, R4 ;  /* 0x000000070e048c25 */ /* 0x000fc6000f8e0004 */
[----:B0-----:R-:W-:-:S04]  /*0210*/  @!P0 LEA R8, P1, R4, R8, 0x1 ;  /* 0x0000000804088211 */ /* 0x001fc800078208ff */
[----:B------:R-:W-:Y:S02]  /*0220*/  @!P0 LEA.HI.X R9, R4, R9, R5, 0x1, P1 ;  /* 0x0000000904098211 */ /* 0x000fe400008f0c05 */
[----:B------:R-:W-:-:S06]  /*0230*/  PRMT R4, RZ, 0x7610, R4 ;  /* 0x00007610ff047816 */ /* 0x000fcc0000000004 */
[----:B------:R-:W2:Y:S01]  /*0240*/  @!P0 LDG.E.U16 R4, desc[UR8][R8.64] ;  /* 0x0000000808048981 */ /* 0x000ea2000c1e1500 */
[----:B------:R-:W-:-:S03]  /*0250*/  ISETP.LE.AND P0, PT, R14, UR4, PT ;  /* 0x000000040e007c0c */ /* 0x000fc6000bf03270 */
[----:B--2---:R0:W-:Y:S01]  /*0260*/  STS.U16 [R13], R4 ;  /* 0x000000040d007388 */ /* 0x0041e20000000400 */
[----:B------:R-:W-:Y:S09]  /*0270*/  BAR.SYNC.DEFER_BLOCKING 0x0 ;  /* 0x0000000000007b1d */ /* 0x000ff20000010000 */
[----:B------:R-:W-:Y:S05]  /*0280*/  @P0 BRA `(.L_x_1) ;  /* 0x0000000800400947 */ /* 0x000fea0003800000 */
[C---:B------:R-:W-:Y:S01]  /*0290*/  ISETP.GE.AND P1, PT, R22.reuse, 0x10, PT ;  /* 0x000000101600780c */ /* 0x040fe20003f26270 */
[----:B------:R-:W-:Y:S01]  /*02a0*/  IMAD.MOV.U32 R17, RZ, RZ, RZ ;  /* 0x000000ffff117224 */ /* 0x000fe200078e00ff */
[----:B------:R-:W-:-:S04]  /*02b0*/  VIMNMX R15, PT, PT, R22, 0x100, PT ;  /* 0x00000100160f7848 */ /* 0x000fc80003fe0100 */
[----:B------:R-:W-:-:S04]  /*02c0*/  VIMNMX R15, PT, PT, R15, 0x1, !PT ;  /* 0x000000010f0f7848 */ /* 0x000fc80007fe0100 */
[----:B------:R-:W-:-:S04]  /*02d0*/  LOP3.LUT R24, R15, 0xf, RZ, 0xc0, !PT ;  /* 0x0000000f0f187812 */ /* 0x000fc800078ec0ff */
[----:B------:R-:W-:Y:S01]  /*02e0*/  ISETP.NE.AND P0, PT, R24, RZ, PT ;  /* 0x000000ff1800720c */ /* 0x000fe20003f05270 */
[----:B------:R-:W-:-:S12]  /*02f0*/  @!P1 BRA `(.L_x_2) ;  /* 0x0000000000d09947 */ /* 0x000fd80003800000 */
[----:B------:R-:W0:Y:S01]  /*0300*/  LDCU.64 UR10, c[0x0][0x390] ;  /* 0x00007200ff0a77ac */ /* 0x000e220008000a00 */
[----:B------:R-:W-:Y:S02]  /*0310*/  IADD3 R5, P1, PT, R6, UR4, RZ ;  /* 0x0000000406057c10 */ /* 0x000fe4000ff3e0ff */
[----:B------:R-:W-:Y:S01]  /*0320*/  LOP3.LUT R17, R15, 0x1f0, RZ, 0xc0, !PT ;  /* 0x000001f00f117812 */ /* 0x000fe200078ec0ff */
[----:B------:R-:W-:Y:S02]  /*0330*/  UIADD3 UR6, UPT, UPT, UR5, 0x10, URZ ;  /* 0x0000001005067890 */ /* 0x000fe4000fffe0ff */
[----:B------:R-:W-:Y:S02]  /*0340*/  IMAD.X R8, RZ, RZ, R12, P1 ;  /* 0x000000ffff087224 */ /* 0x000fe400008e060c */
[----:B------:R-:W-:Y:S01]  /*0350*/  IMAD.MOV R16, RZ, RZ, -R17 ;  /* 0x000000ffff107224 */ /* 0x000fe200078e0a11 */
[----:B0-----:R-:W-:-:S04]  /*0360*/  LEA R4, P2, R5, UR10, 0x1 ;  /* 0x0000000a05047c11 */ /* 0x001fc8000f8408ff */
[----:B------:R-:W-:Y:S02]  /*0370*/  IADD3 R4, P1, PT, R4, 0x10, RZ ;  /* 0x0000001004047810 */ /* 0x000fe40007f3e0ff */
[----:B------:R-:W-:-:S05]  /*0380*/  LEA.HI.X R5, R5, UR11, R8, 0x1, P2 ;  /* 0x0000000b05057c11 */ /* 0x000fca00090f0c08 */
[----:B------:R-:W-:-:S07]  /*0390*/  IMAD.X R5, RZ, RZ, R5, P1 ;  /* 0x000000ffff057224 */ /* 0x000fce00008e0605 */
.L_x_3:
[----:B------:R-:W2:Y:S04]  /*03a0*/  LDG.E.U16 R9, desc[UR8][R4.64+-0x10] ;  /* 0xfffff00804097981 */ /* 0x000ea8000c1e1500 */
[----:B------:R-:W3:Y:S04]  /*03b0*/  LDG.E.U16 R19, desc[UR8][R4.64+-0xe] ;  /* 0xfffff20804137981 */ /* 0x000ee8000c1e1500 */
[----:B------:R-:W4:Y:S04]  /*03c0*/  LDG.E.U16 R18, desc[UR8][R4.64+-0xc] ;  /* 0xfffff40804127981 */ /* 0x000f28000c1e1500 */
[----:B------:R-:W5:Y:S04]  /*03d0*/  LDG.E.U16 R23, desc[UR8][R4.64+-0xa] ;  /* 0xfffff60804177981 */ /* 0x000f68000c1e1500 */
[----:B------:R-:W5:Y:S04]  /*03e0*/  LDG.E.U16 R21, desc[UR8][R4.64+-0x8] ;  /* 0xfffff80804157981 */ /* 0x000f68000c1e1500 */
[----:B------:R-:W5:Y:S04]  /*03f0*/  LDG.E.U16 R27, desc[UR8][R4.64+-0x6] ;  /* 0xfffffa08041b7981 */ /* 0x000f68000c1e1500 */
[----:B------:R-:W2:Y:S04]  /*0400*/  LDS.64 R10, [UR6+-0x10] ;  /* 0xfffff006ff0a7984 */ /* 0x000ea80008000a00 */
[----:B------:R-:W5:Y:S04]  /*0410*/  LDG.E.U16 R29, desc[UR8][R4.64+-0x4] ;  /* 0xfffffc08041d7981 */ /* 0x000f68000c1e1500 */
[----:B------:R-:W5:Y:S04]  /*0420*/  LDG.E.U16 R20, desc[UR8][R4.64+-0x2] ;  /* 0xfffffe0804147981 */ /* 0x000f68000c1e1500 */
[----:B------:R-:W5:Y:S04]  /*0430*/  LDG.E.U16 R25, desc[UR8][R4.64] ;  /* 0x0000000804197981 */ /* 0x000f68000c1e1500 */
[----:B------:R-:W5:Y:S01]  /*0440*/  LDG.E.U16 R26, desc[UR8][R4.64+0x6] ;  /* 0x00000608041a7981 */ /* 0x000f62000c1e1500 */
[----:B--2---:R-:W-:-:S03]  /*0450*/  HFMA2 R28, R10.H0_H0, R9.H0_H0, R28.H0_H0 ;  /* 0x200000090a1c7231 */ /* 0x004fc6000004081c */
[----:B------:R-:W0:Y:S01]  /*0460*/  LDS.64 R8, [UR6+-0x8] ;  /* 0xfffff806ff087984 */ /* 0x000e220008000a00 */
[----:B---3--:R-:W-:-:S03]  /*0470*/  HFMA2 R19, R10.H1_H1, R19.H0_H0, R28.H0_H0 ;  /* 0x200000130a137231 */ /* 0x008fc60000040c1c */
[----:B------:R-:W2:Y:S01]  /*0480*/  LDG.E.U16 R28, desc[UR8][R4.64+0xe] ;  /* 0x00000e08041c7981 */ /* 0x000ea2000c1e1500 */
[----:B----4-:R-:W-:-:S03]  /*0490*/  HFMA2 R10, R11.H0_H0, R18.H0_H0, R19.H0_H0 ;  /* 0x200000120b0a7231 */ /* 0x010fc60000040813 */
[----:B------:R-:W3:Y:S04]  /*04a0*/  LDG.E.U16 R19, desc[UR8][R4.64+0x2] ;  /* 0x0000020804137981 */ /* 0x000ee8000c1e1500 */
[----:B------:R-:W4:Y:S01]  /*04b0*/  LDG.E.U16 R18, desc[UR8][R4.64+0x4] ;  /* 0x0000040804127981 */ /* 0x000f22000c1e1500 */
[----:B-----5:R-:W-:-:S03]  /*04c0*/  HFMA2 R10, R11.H1_H1, R23.H0_H0, R10.H0_H0 ;  /* 0x200000170b0a7231 */ /* 0x020fc60000040c0a */
[----:B------:R-:W5:Y:S01]  /*04d0*/  LDG.E.U16 R23, desc[UR8][R4.64+0x8] ;  /* 0x0000080804177981 */ /* 0x000f62000c1e1500 */
[----:B0-----:R-:W-:-:S03]  /*04e0*/  HFMA2 R10, R8.H0_H0, R21.H0_H0, R10.H0_H0 ;  /* 0x20000015080a7231 */ /* 0x001fc6000004080a */
[----:B------:R-:W2:Y:S01]  /*04f0*/  LDG.E.U16 R21, desc[UR8][R4.64+0xa] ;  /* 0x00000a0804157981 */ /* 0x000ea2000c1e1500 */
[----:B------:R-:W-:-:S03]  /*0500*/  HFMA2 R10, R8.H1_H1, R27.H0_H0, R10.H0_H0 ;  /* 0x2000001b080a7231 */ /* 0x000fc60000040c0a */
[----:B------:R0:W2:Y:S01]  /*0510*/  LDG.E.U16 R27, desc[UR8][R4.64+0xc] ;  /* 0x00000c08041b7981 */ /* 0x0000a2000c1e1500 */
[----:B------:R-:W-:-:S03]  /*0520*/  HFMA2 R29, R9.H0_H0, R29.H0_H0, R10.H0_H0 ;  /* 0x2000001d091d7231 */ /* 0x000fc6000004080a */
[----:B------:R-:W1:Y:S01]  /*0530*/  LDS.64 R10, [UR6] ;  /* 0x00000006ff0a7984 */ /* 0x000e620008000a00 */
[----:B------:R-:W-:-:S03]  /*0540*/  HFMA2 R20, R9.H1_H1, R20.H0_H0, R29.H0_H0 ;  /* 0x2000001409147231 */ /* 0x000fc60000040c1d */
[----:B------:R-:W5:Y:S01]  /*0550*/  LDS.64 R8, [UR6+0x8] ;  /* 0x00000806ff087984 */ /* 0x000f620008000a00 */
[----:B------:R-:W-:-:S05]  /*0560*/  VIADD R16, R16, 0x10 ;  /* 0x0000001010107836 */ /* 0x000fca0000000000 */
[----:B------:R-:W-:Y:S02]  /*0570*/  ISETP.NE.AND P1, PT, R16, RZ, PT ;  /* 0x000000ff1000720c */ /* 0x000fe40003f25270 */
[----:B0-----:R-:W-:Y:S01]  /*0580*/  IADD3 R4, P2, PT, R4, 0x20, RZ ;  /* 0x0000002004047810 */ /* 0x001fe20007f5e0ff */
[----:B------:R-:W-:Y:S01]  /*0590*/  UIADD3 UR6, UPT, UPT, UR6, 0x20, URZ ;  /* 0x0000002006067890 */ /* 0x000fe2000fffe0ff */
[----:B-1----:R-:W-:-:S03]  /*05a0*/  HFMA2 R20, R10.H0_H0, R25.H0_H0, R20.H0_H0 ;  /* 0x200000190a147231 */ /* 0x002fc60000040814 */
[----:B------:R-:W-:Y:S02]  /*05b0*/  IMAD.X R5, RZ, RZ, R5, P2 ;  /* 0x000000ffff057224 */ /* 0x000fe400010e0605 */
[----:B---3--:R-:W-:-:S04]  /*05c0*/  HFMA2 R19, R10.H1_H1, R19.H0_H0, R20.H0_H0 ;  /* 0x200000130a137231 */ /* 0x008fc80000040c14 */
[----:B----4-:R-:W-:-:S04]  /*05d0*/  HFMA2 R18, R11.H0_H0, R18.H0_H0, R19.H0_H0 ;  /* 0x200000120b127231 */ /* 0x010fc80000040813 */
[----:B------:R-:W-:-:S04]  /*05e0*/  HFMA2 R18, R11.H1_H1, R26.H0_H0, R18.H0_H0 ;  /* 0x2000001a0b127231 */ /* 0x000fc80000040c12 */
[----:B-----5:R-:W-:-:S04]  /*05f0*/  HFMA2 R18, R8.H0_H0, R23.H0_H0, R18.H0_H0 ;  /* 0x2000001708127231 */ /* 0x020fc80000040812 */
[----:B--2---:R-:W-:-:S04]  /*0600*/  HFMA2 R18, R8.H1_H1, R21.H0_H0, R18.H0_H0 ;  /* 0x2000001508127231 */ /* 0x004fc80000040c12 */
[----:B------:R-:W-:-:S04]  /*0610*/  HFMA2 R18, R9.H0_H0, R27.H0_H0, R18.H0_H0 ;  /* 0x2000001b09127231 */ /* 0x000fc80000040812 */
[----:B------:R-:W-:Y:S01]  /*0620*/  HFMA2 R28, R9.H1_H1, R28.H0_H0, R18.H0_H0 ;  /* 0x2000001c091c7231 */ /* 0x000fe20000040c12 */
[----:B------:R-:W-:Y:S06]  /*0630*/  @P1 BRA `(.L_x_3) ;  /* 0xfffffffc00581947 */ /* 0x000fec000383ffff */
.L_x_2:
[----:B------:R-:W-:Y:S01]  /*0640*/  LOP3.LUT R26, R15, 0x7, RZ, 0xc0, !PT ;  /* 0x000000070f1a7812 */ /* 0x000fe200078ec0ff */
[----:B------:R-:W-:Y:S06]  /*0650*/  @!P0 BRA `(.L_x_1) ;  /* 0x00000004004c8947 */ /* 0x000fec0003800000 */
[----:B------:R-:W-:Y:S02]  /*0660*/  ISETP.GE.U32.AND P1, PT, R24, 0x8, PT ;  /* 0x000000081800780c */ /* 0x000fe40003f26070 */
[----:B------:R-:W-:-:S11]  /*0670*/  ISETP.NE.AND P0, PT, R26, RZ, PT ;  /* 0x000000ff1a00720c */ /* 0x000fd60003f05270 */
[----:B------:R-:W-:Y:S05]  /*0680*/  @!P1 BRA `(.L_x_4) ;  /* 0x0000000000789947 */ /* 0x000fea0003800000 */
[----:B------:R-:W1:Y:S01]  /*0690*/  LDCU.64 UR10, c[0x0][0x390] ;  /* 0x00007200ff0a77ac */ /* 0x000e620008000a00 */
[----:B------:R-:W-:Y:S01]  /*06a0*/  VIADD R5, R17, UR4 ;  /* 0x0000000411057c36 */ /* 0x000fe20008000000 */
[----:B0-----:R-:W-:-:S04]  /*06b0*/  IADD3 R4, P1, P2, R6, UR4, R17 ;  /* 0x0000000406047c10 */ /* 0x001fc8000fa3e011 */
[----:B------:R-:W-:Y:S02]  /*06c0*/  IADD3 R8, P3, PT, R5, R6, RZ ;  /* 0x0000000605087210 */ /* 0x000fe40007f7e0ff */
[----:B------:R-:W-:-:S03]  /*06d0*/  IADD3.X R5, PT, PT, R12, RZ, RZ, P1, P2 ;  /* 0x000000ff0c057210 */ /* 0x000fc60000fe44ff */
[----:B------:R-:W-:Y:S01]  /*06e0*/  IMAD.X R9, RZ, RZ, R12, P3 ;  /* 0x000000ffff097224 */ /* 0x000fe200018e060c */
[----:B-1----:R-:W-:Y:S02]  /*06f0*/  LEA R24, P3, R8, UR10, 0x1 ;  /* 0x0000000a08187c11 */ /* 0x002fe4000f8608ff */
[----:B------:R-:W-:Y:S02]  /*0700*/  LEA R10, P1, R4, UR10, 0x1 ;  /* 0x0000000a040a7c11 */ /* 0x000fe4000f8208ff */
[----:B------:R-:W-:Y:S02]  /*0710*/  LEA.HI.X R25, R8, UR11, R9, 0x1, P3 ;  /* 0x0000000b08197c11 */ /* 0x000fe400098f0c09 */
[----:B------:R-:W-:-:S04]  /*0720*/  LEA.HI.X R11, R4, UR11, R5, 0x1, P1 ;  /* 0x0000000b040b7c11 */ /* 0x000fc800088f0c05 */
[----:B------:R-:W2:Y:S04]  /*0730*/  LDG.E.U16 R25, desc[UR8][R24.64] ;  /* 0x0000000818197981 */ /* 0x000ea8000c1e1500 */
[----:B------:R-:W3:Y:S04]  /*0740*/  LDG.E.U16 R29, desc[UR8][R10.64+0x2] ;  /* 0x000002080a1d7981 */ /* 0x000ee8000c1e1500 */
[----:B------:R-:W4:Y:S04]  /*0750*/  LDG.E.U16 R20, desc[UR8][R10.64+0x4] ;  /* 0x000004080a147981 */ /* 0x000f28000c1e1500 */
[----:B------:R-:W5:Y:S04]  /*0760*/  LDG.E.U16 R18, desc[UR8][R10.64+0x6] ;  /* 0x000006080a127981 */ /* 0x000f68000c1e1500 */
[----:B------:R-:W5:Y:S04]  /*0770*/  LDG.E.U16 R21, desc[UR8][R10.64+0x8] ;  /* 0x000008080a157981 */ /* 0x000f68000c1e1500 */
[----:B------:R-:W5:Y:S04]  /*0780*/  LDG.E.U16 R19, desc[UR8][R10.64+0xa] ;  /* 0x00000a080a137981 */ /* 0x000f68000c1e1500 */
[----:B------:R-:W5:Y:S04]  /*0790*/  LDG.E.U16 R16, desc[UR8][R10.64+0xc] ;  /* 0x00000c080a107981 */ /* 0x000f68000c1e1500 */
[----:B------:R-:W5:Y:S01]  /*07a0*/  LDG.E.U16 R23, desc[UR8][R10.64+0xe] ;  /* 0x00000e080a177981 */ /* 0x000f62000c1e1500 */
[C---:B------:R-:W-:Y:S01]  /*07b0*/  LEA R27, R17.reuse, UR5, 0x1 ;  /* 0x00000005111b7c11 */ /* 0x040fe2000f8e08ff */
[----:B------:R-:W-:-:S04]  /*07c0*/  VIADD R17, R17, 0x8 ;  /* 0x0000000811117836 */ /* 0x000fc80000000000 */
[----:B------:R-:W2:Y:S04]  /*07d0*/  LDS.64 R4, [R27] ;  /* 0x000000001b047984 */ /* 0x000ea80000000a00 */
[----:B------:R-:W0:Y:S01]  /*07e0*/  LDS.64 R8, [R27+0x8] ;  /* 0x000008001b087984 */ /* 0x000e220000000a00 */
[----:B--2---:R-:W-:-:S04]  /*07f0*/  HFMA2 R25, R4.H0_H0, R25.H0_H0, R28.H0_H0 ;  /* 0x2000001904197231 */ /* 0x004fc8000004081c */
[----:B---3--:R-:W-:-:S04]  /*0800*/  HFMA2 R25, R4.H1_H1, R29.H0_H0, R25.H0_H0 ;  /* 0x2000001d04197231 */ /* 0x008fc80000040c19 */
[----:B----4-:R-:W-:-:S04]  /*0810*/  HFMA2 R20, R5.H0_H0, R20.H0_H0, R25.H0_H0 ;  /* 0x2000001405147231 */ /* 0x010fc80000040819 */
[----:B-----5:R-:W-:-:S04]  /*0820*/  HFMA2 R4, R5.H1_H1, R18.H0_H0, R20.H0_H0 ;  /* 0x2000001205047231 */ /* 0x020fc80000040c14 */
[----:B0-----:R-:W-:-:S04]  /*0830*/  HFMA2 R4, R8.H0_H0, R21.H0_H0, R4.H0_H0 ;  /* 0x2000001508047231 */ /* 0x001fc80000040804 */
[----:B------:R-:W-:-:S04]  /*0840*/  HFMA2 R8, R8.H1_H1, R19.H0_H0, R4.H0_H0 ;  /* 0x2000001308087231 */ /* 0x000fc80000040c04 */
[----:B------:R-:W-:-:S04]  /*0850*/  HFMA2 R8, R9.H0_H0, R16.H0_H0, R8.H0_H0 ;  /* 0x2000001009087231 */ /* 0x000fc80000040808 */
[----:B------:R-:W-:-:S07]  /*0860*/  HFMA2 R28, R9.H1_H1, R23.H0_H0, R8.H0_H0 ;  /* 0x20000017091c7231 */ /* 0x000fce0000040c08 */
.L_x_4:
[----:B------:R-:W-:Y:S05]  /*0870*/  @!P0 BRA `(.L_x_1) ;  /* 0x0000000000c48947 */ /* 0x000fea0003800000 */
[----:B------:R-:W-:Y:S02]  /*0880*/  ISETP.GE.U32.AND P1, PT, R26, 0x4, PT ;  /* 0x000000041a00780c */ /* 0x000fe40003f26070 */
[----:B------:R-:W-:-:S04]  /*0890*/  LOP3.LUT R15, R15, 0x3, RZ, 0xc0, !PT ;  /* 0x000000030f0f7812 */ /* 0x000fc800078ec0ff */
[----:B------:R-:W-:-:S07]  /*08a0*/  ISETP.NE.AND P0, PT, R15, RZ, PT ;  /* 0x000000ff0f00720c */ /* 0x000fce0003f05270 */
[----:B------:R-:W-:Y:S06]  /*08b0*/  @!P1 BRA `(.L_x_5) ;  /* 0x0000000000549947 */ /* 0x000fec0003800000 */
[----:B------:R-:W1:Y:S01]  /*08c0*/  LDCU.64 UR10, c[0x0][0x390] ;  /* 0x00007200ff0a77ac */ /* 0x000e620008000a00 */
[----:B------:R-:W-:Y:S01]  /*08d0*/  VIADD R5, R17, UR4 ;  /* 0x0000000411057c36 */ /* 0x000fe20008000000 */
[----:B------:R-:W-:-:S04]  /*08e0*/  IADD3 R11, P1, P2, R6, UR4, R17 ;  /* 0x00000004060b7c10 */ /* 0x000fc8000fa3e011 */
[----:B------:R-:W-:Y:S02]  /*08f0*/  IADD3 R5, P3, PT, R5, R6, RZ ;  /* 0x0000000605057210 */ /* 0x000fe40007f7e0ff */
[----:B------:R-:W-:-:S03]  /*0900*/  IADD3.X R16, PT, PT, R12, RZ, RZ, P1, P2 ;  /* 0x000000ff0c107210 */ /* 0x000fc60000fe44ff */
[----:B------:R-:W-:Y:S01]  /*0910*/  IMAD.X R10, RZ, RZ, R12, P3 ;  /* 0x000000ffff0a7224 */ /* 0x000fe200018e060c */
[----:B-1----:R-:W-:Y:S02]  /*0920*/  LEA R8, P3, R5, UR10, 0x1 ;  /* 0x0000000a05087c11 */ /* 0x002fe4000f8608ff */
[----:B0-----:R-:W-:Y:S02]  /*0930*/  LEA R4, P1, R11, UR10, 0x1 ;  /* 0x0000000a0b047c11 */ /* 0x001fe4000f8208ff */
[----:B------:R-:W-:Y:S02]  /*0940*/  LEA.HI.X R9, R5, UR11, R10, 0x1, P3 ;  /* 0x0000000b05097c11 */ /* 0x000fe400098f0c0a */
[----:B------:R-:W-:-:S04]  /*0950*/  LEA.HI.X R5, R11, UR11, R16, 0x1, P1 ;  /* 0x0000000b0b057c11 */ /* 0x000fc800088f0c10 */
[----:B------:R-:W2:Y:S04]  /*0960*/  LDG.E.U16 R9, desc[UR8][R8.64] ;  /* 0x0000000808097981 */ /* 0x000ea8000c1e1500 */
[----:B------:R-:W3:Y:S04]  /*0970*/  LDG.E.U16 R16, desc[UR8][R4.64+0x2] ;  /* 0x0000020804107981 */ /* 0x000ee8000c1e1500 */
[----:B------:R-:W4:Y:S04]  /*0980*/  LDG.E.U16 R18, desc[UR8][R4.64+0x4] ;  /* 0x0000040804127981 */ /* 0x000f28000c1e1500 */
[----:B------:R2:W5:Y:S01]  /*0990*/  LDG.E.U16 R20, desc[UR8][R4.64+0x6] ;  /* 0x0000060804147981 */ /* 0x000562000c1e1500 */
[C---:B------:R-:W-:Y:S01]  /*09a0*/  LEA R10, R17.reuse, UR5, 0x1 ;  /* 0x00000005110a7c11 */ /* 0x040fe2000f8e08ff */
[----:B------:R-:W-:-:S05]  /*09b0*/  VIADD R17, R17, 0x4 ;  /* 0x0000000411117836 */ /* 0x000fca0000000000 */
[----:B------:R-:W2:Y:S02]  /*09c0*/  LDS.64 R10, [R10] ;  /* 0x000000000a0a7984 */ /* 0x000ea40000000a00 */
[----:B--2---:R-:W-:-:S04]  /*09d0*/  HFMA2 R5, R10.H0_H0, R9.H0_H0, R28.H0_H0 ;  /* 0x200000090a057231 */ /* 0x004fc8000004081c */
[----:B---3--:R-:W-:-:S04]  /*09e0*/  HFMA2 R5, R10.H1_H1, R16.H0_H0, R5.H0_H0 ;  /* 0x200000100a057231 */ /* 0x008fc80000040c05 */
[----:B----4-:R-:W-:-:S04]  /*09f0*/  HFMA2 R5, R11.H0_H0, R18.H0_H0, R5.H0_H0 ;  /* 0x200000120b057231 */ /* 0x010fc80000040805 */
[----:B-----5:R-:W-:-:S07]  /*0a00*/  HFMA2 R28, R11.H1_H1, R20.H0_H0, R5.H0_H0 ;  /* 0x200000140b1c7231 */ /* 0x020fce0000040c05 */
.L_x_5:
[----:B------:R-:W-:Y:S05]  /*0a10*/  @!P0 BRA `(.L_x_1) ;  /* 0x00000000005c8947 */ /* 0x000fea0003800000 */
[----:B------:R-:W0:Y:S01]  /*0a20*/  LDCU.64 UR10, c[0x0][0x390] ;  /* 0x00007200ff0a77ac */ /* 0x000e220008000a00 */
[----:B------:R-:W-:-:S05]  /*0a30*/  VIADD R5, R17, UR4 ;  /* 0x0000000411057c36 */ /* 0x000fca0008000000 */
[----:B------:R-:W-:-:S05]  /*0a40*/  IADD3 R5, P0, PT, R5, R6, RZ ;  /* 0x0000000605057210 */ /* 0x000fca0007f1e0ff */
[----:B------:R-:W-:Y:S01]  /*0a50*/  IMAD.X R8, RZ, RZ, R12, P0 ;  /* 0x000000ffff087224 */ /* 0x000fe200000e060c */
[----:B0-----:R-:W-:-:S04]  /*0a60*/  LEA R4, P0, R5, UR10, 0x1 ;  /* 0x0000000a05047c11 */ /* 0x001fc8000f8008ff */
[----:B------:R-:W-:-:S05]  /*0a70*/  LEA.HI.X R5, R5, UR11, R8, 0x1, P0 ;  /* 0x0000000b05057c11 */ /* 0x000fca00080f0c08 */
[----:B------:R-:W2:Y:S01]  /*0a80*/  LDG.E.U16 R4, desc[UR8][R4.64] ;  /* 0x0000000804047981 */ /* 0x000ea2000c1e1500 */
[----:B------:R-:W-:Y:S02]  /*0a90*/  LEA R16, R17, UR5, 0x1 ;  /* 0x0000000511107c11 */ /* 0x000fe4000f8e08ff */
[----:B------:R-:W-:-:S03]  /*0aa0*/  ISETP.NE.AND P0, PT, R15, 0x1, PT ;  /* 0x000000010f00780c */ /* 0x000fc60003f05270 */
[----:B------:R-:W2:Y:S02]  /*0ab0*/  LDS.U16 R9, [R16] ;  /* 0x0000000010097984 */ /* 0x000ea40000000400 */
[----:B--2---:R-:W-:-:S08]  /*0ac0*/  HFMA2 R28, R9.H0_H0, R4.H0_H0, R28.H0_H0 ;  /* 0x20000004091c7231 */ /* 0x004fd0000004081c */
[----:B------:R-:W-:Y:S05]  /*0ad0*/  @!P0 BRA `(.L_x_1) ;  /* 0x00000000002c8947 */ /* 0x000fea0003800000 */
[----:B------:R-:W-:Y:S01]  /*0ae0*/  IADD3 R17, P0, P1, R6, UR4, R17 ;  /* 0x0000000406117c10 */ /* 0x000fe2000f91e011 */
[----:B------:R-:W0:Y:S03]  /*0af0*/  LDS.U16 R9, [R16+0x2] ;  /* 0x0000020010097984 */ /* 0x000e260000000400 */
[----:B------:R-:W-:Y:S02]  /*0b00*/  IADD3.X R8, PT, PT, R12, RZ, RZ, P0, P1 ;  /* 0x000000ff0c087210 */ /* 0x000fe400007e24ff */
[----:B------:R-:W-:Y:S02]  /*0b10*/  LEA R4, P1, R17, UR10, 0x1 ;  /* 0x0000000a11047c11 */ /* 0x000fe4000f8208ff */
[----:B------:R-:W-:Y:S02]  /*0b20*/  ISETP.NE.AND P0, PT, R15, 0x2, PT ;  /* 0x000000020f00780c */ /* 0x000fe40003f05270 */
[----:B------:R-:W-:-:S05]  /*0b30*/  LEA.HI.X R5, R17, UR11, R8, 0x1, P1 ;  /* 0x0000000b11057c11 */ /* 0x000fca00088f0c08 */
[----:B------:R-:W0:Y:S06]  /*0b40*/  LDG.E.U16 R8, desc[UR8][R4.64+0x2] ;  /* 0x0000020804087981 */ /* 0x000e2c000c1e1500 */
[----:B------:R-:W2:Y:S04]  /*0b50*/  @P0 LDG.E.U16 R10, desc[UR8][R4.64+0x4] ;  /* 0x00000408040a0981 */ /* 0x000ea8000c1e1500 */
[----:B------:R-:W2:Y:S01]  /*0b60*/  @P0 LDS.U16 R11, [R16+0x4] ;  /* 0x00000400100b0984 */ /* 0x000ea20000000400 */
[----:B0-----:R-:W-:-:S04]  /*0b70*/  HFMA2 R28, R9.H0_H0, R8.H0_H0, R28.H0_H0 ;  /* 0x20000008091c7231 */ /* 0x001fc8000004081c */
[----:B--2---:R-:W-:-:S07]  /*0b80*/  @P0 HFMA2 R28, R11.H0_H0, R10.H0_H0, R28.H0_H0 ;  /* 0x2000000a0b1c0231 */ /* 0x004fce000004081c */
.L_x_1:
[----:B------:R-:W-:Y:S01]  /*0b90*/  UIADD3 UR4, UPT, UPT, UR4, 0x100, URZ ;  /* 0x0000010004047890 */ /* 0x000fe2000fffe0ff */
[----:B------:R-:W-:Y:S01]  /*0ba0*/  BAR.SYNC.DEFER_BLOCKING 0x0 ;  /* 0x0000000000007b1d */ /* 0x000fe20000010000 */
[----:B------:R-:W-:-:S04]  /*0bb0*/  VIADD R22, R22, 0xffffff00 ;  /* 0xffffff0016167836 */ /* 0x000fc80000000000 */
[----:B------:R-:W-:-:S13]  /*0bc0*/  ISETP.LE.AND P0, PT, R14, UR4, PT ;  /* 0x000000040e007c0c */ /* 0x000fda000bf03270 */
[----:B------:R-:W-:Y:S05]  /*0bd0*/  @!P0 BRA `(.L_x_6) ;  /* 0xfffffff400748947 */ /* 0x000fea000383ffff */
.L_x_0:
[----:B------:R-:W1:Y:S01]  /*0be0*/  LDC R5, c[0x0][0x3a0] ;  /* 0x0000e800ff057b82 */ /* 0x000e620000000800 */
[----:B------:R-:W0:Y:S01]  /*0bf0*/  LDCU.64 UR4, c[0x0][0x380] ;  /* 0x00007000ff0477ac */ /* 0x000e220008000a00 */
[--C-:B------:R-:W-:Y:S02]  /*0c00*/  SHF.R.S32.HI R3, RZ, 0x1f, R2.reuse ;  /* 0x0000001fff037819 */ /* 0x100fe40000011402 */
[----:B-1----:R-:W-:Y:S01]  /*0c10*/  SHF.R.S32.HI R0, RZ, 0x1f, R5 ;  /* 0x0000001fff007819 */ /* 0x002fe20000011405 */
[----:B------:R-:W-:-:S04]  /*0c20*/  IMAD.WIDE.U32 R2, R5, UR7, R2 ;  /* 0x0000000705027c25 */ /* 0x000fc8000f8e0002 */
[----:B------:R-:W-:Y:S01]  /*0c30*/  IMAD R5, R0, UR7, RZ ;  /* 0x0000000700057c24 */ /* 0x000fe2000f8e02ff */
[----:B0-----:R-:W-:-:S03]  /*0c40*/  LEA R4, P0, R2, UR4, 0x1 ;  /* 0x0000000402047c11 */ /* 0x001fc6000f8008ff */
[----:B------:R-:W-:-:S05]  /*0c50*/  IMAD.IADD R3, R3, 0x1, R5 ;  /* 0x0000000103037824 */ /* 0x000fca00078e0205 */
[----:B------:R-:W-:-:S05]  /*0c60*/  LEA.HI.X R5, R2, UR5, R3, 0x1, P0 ;  /* 0x0000000502057c11 */ /* 0x000fca00080f0c03 */
[----:B------:R-:W-:Y:S01]  /*0c70*/  STG.E.U16 desc[UR8][R4.64], R28 ;  /* 0x0000001c04007986 */ /* 0x000fe2000c101508 */
[----:B------:R-:W-:Y:S05]  /*0c80*/  EXIT ;  /* 0x000000000000794d */ /* 0x000fea0003800000 */
.L_x_7:
[----:B------:R-:W-:-:S00]  /*0c90*/  BRA `(.L_x_7) ;  /* 0xfffffffc00fc7947 */ /* 0x000fc0000383ffff */
[----:B------:R-:W-:-:S00]  /*0ca0*/  NOP ;  /* 0x0000000000007918 */ /* 0x000fc00000000000 */
        /* <DEDUP_REMOVED lines=13> */
.L_x_8:


//--------------------- .nv.shared._Z36classifier_kernel_fp16_shared_memoryP6__halfPKS_S2_iii --------------------------
	.section	.nv.shared._Z36classifier_kernel_fp16_shared_memoryP6__halfPKS_S2_iii,"aw",@nobits
	.sectionflags	@""
	.align	2
.nv.shared._Z36classifier_kernel_fp16_shared_memoryP6__halfPKS_S2_iii:
	.zero		1536


//--------------------- .nv.shared.reserved.0     --------------------------
	.section	.nv.shared.reserved.0,"aw",@nobits
	.weak		__nv_reservedSMEM_offset_0_alias
	.size		__nv_reservedSMEM_offset_0_alias, 0, 64
	.other		__nv_reservedSMEM_offset_0_alias,@"STO_CUDA_RESERVED_SHARED STV_DEFAULT"
__nv_reservedSMEM_offset_0_alias:
	.zero		0
	.zero		64


//--------------------- .nv.constant0._Z36classifier_kernel_fp16_shared_memoryP6__halfPKS_S2_iii --------------------------
	.section	.nv.constant0._Z36classifier_kernel_fp16_shared_memoryP6__halfPKS_S2_iii,"a",@progbits
	.sectionflags	@""
	.align	4
.nv.constant0._Z36classifier_kernel_fp16_shared_memoryP6__halfPKS_S2_iii:
	.zero		932


//--------------------- SYMBOLS --------------------------

	.type		.nv.reservedSmem.offset0,@object
	.size		.nv.reservedSmem.offset0,0x4
	.type		.nv.reservedSmem.cap,@object
	.size		.nv.reservedSmem.cap,0x4
